//
// Generated by NVIDIA NVVM Compiler
//
// Compiler Build ID: CL-36424714
// Cuda compilation tools, release 13.0, V13.0.88
// Based on NVVM 20.0.0
//

.version 9.0
.target sm_100
.address_size 64

	// .globl	_Z30adjacent_difference_suboptimalPiS_
.extern .shared .align 16 .b8 s_data[];

.visible .entry _Z30adjacent_difference_suboptimalPiS_(
	.param .u64 .ptr .align 1 _Z30adjacent_difference_suboptimalPiS__param_0,
	.param .u64 .ptr .align 1 _Z30adjacent_difference_suboptimalPiS__param_1
)
{
	.reg .pred 	%p<2>;
	.reg .b32 	%r<9>;
	.reg .b64 	%rd<10>;

	ld.param.u64 	%rd1, [_Z30adjacent_difference_suboptimalPiS__param_0];
	ld.param.u64 	%rd2, [_Z30adjacent_difference_suboptimalPiS__param_1];
	mov.u32 	%r2, %ntid.x;
	mov.u32 	%r3, %ctaid.x;
	mov.u32 	%r4, %tid.x;
	mad.lo.s32 	%r1, %r2, %r3, %r4;
	setp.eq.s32 	%p1, %r1, 0;
	@%p1 bra 	$L__BB0_2;
	cvta.to.global.u64 	%rd3, %rd2;
	cvta.to.global.u64 	%rd4, %rd1;
	mul.wide.u32 	%rd5, %r1, 4;
	add.s64 	%rd6, %rd3, %rd5;
	ld.global.u32 	%r5, [%rd6];
	add.s32 	%r6, %r1, -1;
	mul.wide.u32 	%rd7, %r6, 4;
	add.s64 	%rd8, %rd3, %rd7;
	ld.global.u32 	%r7, [%rd8];
	sub.s32 	%r8, %r5, %r7;
	add.s64 	%rd9, %rd4, %rd5;
	st.global.u32 	[%rd9], %r8;
$L__BB0_2:
	ret;

}
	// .globl	_Z19adjacent_differencePiS_
.visible .entry _Z19adjacent_differencePiS_(
	.param .u64 .ptr .align 1 _Z19adjacent_differencePiS__param_0,
	.param .u64 .ptr .align 1 _Z19adjacent_differencePiS__param_1
)
{
	.reg .pred 	%p<3>;
	.reg .b32 	%r<16>;
	.reg .b64 	%rd<13>;

	ld.param.u64 	%rd3, [_Z19adjacent_differencePiS__param_0];
	ld.param.u64 	%rd4, [_Z19adjacent_differencePiS__param_1];
	cvta.to.global.u64 	%rd1, %rd3;
	cvta.to.global.u64 	%rd2, %rd4;
	mov.u32 	%r3, %ntid.x;
	mov.u32 	%r4, %ctaid.x;
	mov.u32 	%r5, %tid.x;
	mad.lo.s32 	%r1, %r3, %r4, %r5;
	mul.wide.u32 	%rd5, %r1, 4;
	add.s64 	%rd6, %rd2, %rd5;
	ld.global.u32 	%r6, [%rd6];
	shl.b32 	%r7, %r5, 2;
	mov.u32 	%r8, s_data;
	add.s32 	%r2, %r8, %r7;
	st.shared.u32 	[%r2], %r6;
	bar.sync 	0;
	setp.eq.s32 	%p1, %r5, 0;
	@%p1 bra 	$L__BB1_2;
	ld.shared.u32 	%r9, [%r2];
	ld.shared.u32 	%r10, [%r2+-4];
	sub.s32 	%r11, %r9, %r10;
	add.s64 	%rd8, %rd1, %rd5;
	st.global.u32 	[%rd8], %r11;
	bra.uni 	$L__BB1_4;
$L__BB1_2:
	setp.eq.s32 	%p2, %r1, 0;
	@%p2 bra 	$L__BB1_4;
	ld.shared.u32 	%r12, [s_data];
	add.s32 	%r13, %r1, -1;
	mul.wide.u32 	%rd9, %r13, 4;
	add.s64 	%rd10, %rd2, %rd9;
	ld.global.u32 	%r14, [%rd10];
	sub.s32 	%r15, %r12, %r14;
	add.s64 	%rd12, %rd1, %rd5;
	st.global.u32 	[%rd12], %r15;
$L__BB1_4:
	ret;

}


// ===== COMPILED SASS (sm_100) =====

	.target	sm_100

	.elftype	@"ET_EXEC"


//--------------------- .note.nv.tkinfo           --------------------------
	.section	.note.nv.tkinfo,"",@"SHT_NOTE"
	.sectionflags	@"SHF_NOTE_NV_TKINFO"
	.tkinfo
        /*0018*/ 	.word	0x00000002
        /*0030*/ 	.string	""
        /*0030*/ 	.string	"ptxas"
        /*0030*/ 	.string	"Cuda compilation tools, release 13.0, V13.0.88"
        /*0030*/ 	.string	"Build cuda_13.0.r13.0/compiler.36424714_0"
        /*0030*/ 	.string	"-arch sm_100 -m 64 "



//--------------------- .note.nv.cuinfo           --------------------------
	.section	.note.nv.cuinfo,"",@"SHT_NOTE"
	.sectionflags	@"SHF_NOTE_NV_CUINFO"
        /*0018*/ 	.short	0x0002
        /*001a*/ 	.short	0x0064
        /*001c*/ 	.short	0x0082
	.zero		2


//--------------------- .nv.info                  --------------------------
	.section	.nv.info,"",@"SHT_CUDA_INFO"
	.align	4


	//----- nvinfo : EIATTR_REGCOUNT
	.align		4
        /*0000*/ 	.byte	0x04, 0x2f
        /*0002*/ 	.short	(.L_1 - .L_0)
	.align		4
.L_0:
        /*0004*/ 	.word	index@(_Z30adjacent_difference_suboptimalPiS_)
        /*0008*/ 	.word	0x0000000c


	//----- nvinfo : EIATTR_FRAME_SIZE
	.align		4
.L_1:
        /*000c*/ 	.byte	0x04, 0x11
        /*000e*/ 	.short	(.L_3 - .L_2)
	.align		4
.L_2:
        /*0010*/ 	.word	index@(_Z30adjacent_difference_suboptimalPiS_)
        /*0014*/ 	.word	0x00000000


	//----- nvinfo : EIATTR_REGCOUNT
	.align		4
.L_3:
        /*0018*/ 	.byte	0x04, 0x2f
        /*001a*/ 	.short	(.L_5 - .L_4)
	.align		4
.L_4:
        /*001c*/ 	.word	index@(_Z19adjacent_differencePiS_)
        /*0020*/ 	.word	0x00000010


	//----- nvinfo : EIATTR_FRAME_SIZE
	.align		4
.L_5:
        /*0024*/ 	.byte	0x04, 0x11
        /*0026*/ 	.short	(.L_7 - .L_6)
	.align		4
.L_6:
        /*0028*/ 	.word	index@(_Z19adjacent_differencePiS_)
        /*002c*/ 	.word	0x00000000


	//----- nvinfo : EIATTR_MIN_STACK_SIZE
	.align		4
.L_7:
        /*0030*/ 	.byte	0x04, 0x12
        /*0032*/ 	.short	(.L_9 - .L_8)
	.align		4
.L_8:
        /*0034*/ 	.word	index@(_Z19adjacent_differencePiS_)
        /*0038*/ 	.word	0x00000000


	//----- nvinfo : EIATTR_MIN_STACK_SIZE
	.align		4
.L_9:
        /*003c*/ 	.byte	0x04, 0x12
        /*003e*/ 	.short	(.L_11 - .L_10)
	.align		4
.L_10:
        /*0040*/ 	.word	index@(_Z30adjacent_difference_suboptimalPiS_)
        /*0044*/ 	.word	0x00000000
.L_11:


//--------------------- .nv.compat                --------------------------
	.section	.nv.compat,"",@"SHT_CUDA_COMPAT_INFO"
	.align	4
        /*0000*/ 	.byte	0x02, 0x09, 0x00, 0x00, 0x02, 0x02, 0x01, 0x00, 0x02, 0x05, 0x05, 0x00, 0x03, 0x07, 0x01, 0x01
        /*0010*/ 	.byte	0x02, 0x03, 0x00, 0x00, 0x02, 0x06, 0x01, 0x00, 0x04, 0x0b, 0x08, 0x00, 0x09, 0x00, 0x00, 0x00
        /*0020*/ 	.byte	0x00, 0x00, 0x00, 0x00


//--------------------- .nv.info._Z19adjacent_differencePiS_ --------------------------
	.section	.nv.info._Z19adjacent_differencePiS_,"",@"SHT_CUDA_INFO"
	.sectionflags	@""
	.align	4


	//----- nvinfo : EIATTR_CUDA_API_VERSION
	.align		4
        /*0000*/ 	.byte	0x04, 0x37
        /*0002*/ 	.short	(.L_13 - .L_12)
.L_12:
        /*0004*/ 	.word	0x00000082


	//----- nvinfo : EIATTR_KPARAM_INFO
	.align		4
.L_13:
        /*0008*/ 	.byte	0x04, 0x17
        /*000a*/ 	.short	(.L_15 - .L_14)
.L_14:
        /*000c*/ 	.word	0x00000000
        /*0010*/ 	.short	0x0001
        /*0012*/ 	.short	0x0008
        /*0014*/ 	.byte	0x00, 0xf5, 0x21, 0x00


	//----- nvinfo : EIATTR_KPARAM_INFO
	.align		4
.L_15:
        /*0018*/ 	.byte	0x04, 0x17
        /*001a*/ 	.short	(.L_17 - .L_16)
.L_16:
        /*001c*/ 	.word	0x00000000
        /*0020*/ 	.short	0x0000
        /*0022*/ 	.short	0x0000
        /*0024*/ 	.byte	0x00, 0xf5, 0x21, 0x00


	//----- nvinfo : EIATTR_SPARSE_MMA_MASK
	.align		4
.L_17:
        /*0028*/ 	.byte	0x03, 0x50
        /*002a*/ 	.short	0x0000


	//----- nvinfo : EIATTR_MAXREG_COUNT
	.align		4
        /*002c*/ 	.byte	0x03, 0x1b
        /*002e*/ 	.short	0x00ff


	//----- nvinfo : EIATTR_NUM_BARRIERS
	.align		4
        /*0030*/ 	.byte	0x02, 0x4c
        /*0032*/ 	.byte	0x01
	.zero		1


	//----- nvinfo : EIATTR_MERCURY_ISA_VERSION
	.align		4
        /*0034*/ 	.byte	0x03, 0x5f
        /*0036*/ 	.short	0x0101


	//----- nvinfo : EIATTR_VRC_CTA_INIT_COUNT
	.align		4
        /*0038*/ 	.byte	0x02, 0x4a
	.zero		1
	.zero		1


	//----- nvinfo : EIATTR_EXIT_INSTR_OFFSETS
	.align		4
        /*003c*/ 	.byte	0x04, 0x1c
        /*003e*/ 	.short	(.L_19 - .L_18)


	//   ....[0]....
.L_18:
        /*0040*/ 	.word	0x00000160


	//   ....[1]....
        /*0044*/ 	.word	0x00000180


	//   ....[2]....
        /*0048*/ 	.word	0x00000210


	//----- nvinfo : EIATTR_CBANK_PARAM_SIZE
	.align		4
.L_19:
        /*004c*/ 	.byte	0x03, 0x19
        /*004e*/ 	.short	0x0010


	//----- nvinfo : EIATTR_PARAM_CBANK
	.align		4
        /*0050*/ 	.byte	0x04, 0x0a
        /*0052*/ 	.short	(.L_21 - .L_20)
	.align		4
.L_20:
        /*0054*/ 	.word	index@(.nv.constant0._Z19adjacent_differencePiS_)
        /*0058*/ 	.short	0x0380
        /*005a*/ 	.short	0x0010


	//----- nvinfo : EIATTR_SW_WAR
	.align		4
.L_21:
        /*005c*/ 	.byte	0x04, 0x36
        /*005e*/ 	.short	(.L_23 - .L_22)
.L_22:
        /*0060*/ 	.word	0x00000008
.L_23:


//--------------------- .nv.info._Z30adjacent_difference_suboptimalPiS_ --------------------------
	.section	.nv.info._Z30adjacent_difference_suboptimalPiS_,"",@"SHT_CUDA_INFO"
	.sectionflags	@""
	.align	4


	//----- nvinfo : EIATTR_CUDA_API_VERSION
	.align		4
        /*0000*/ 	.byte	0x04, 0x37
        /*0002*/ 	.short	(.L_25 - .L_24)
.L_24:
        /*0004*/ 	.word	0x00000082


	//----- nvinfo : EIATTR_KPARAM_INFO
	.align		4
.L_25:
        /*0008*/ 	.byte	0x04, 0x17
        /*000a*/ 	.short	(.L_27 - .L_26)
.L_26:
        /*000c*/ 	.word	0x00000000
        /*0010*/ 	.short	0x0001
        /*0012*/ 	.short	0x0008
        /*0014*/ 	.byte	0x00, 0xf5, 0x21, 0x00


	//----- nvinfo : EIATTR_KPARAM_INFO
	.align		4
.L_27:
        /*0018*/ 	.byte	0x04, 0x17
        /*001a*/ 	.short	(.L_29 - .L_28)
.L_28:
        /*001c*/ 	.word	0x00000000
        /*0020*/ 	.short	0x0000
        /*0022*/ 	.short	0x0000
        /*0024*/ 	.byte	0x00, 0xf5, 0x21, 0x00


	//----- nvinfo : EIATTR_SPARSE_MMA_MASK
	.align		4
.L_29:
        /*0028*/ 	.byte	0x03, 0x50
        /*002a*/ 	.short	0x0000


	//----- nvinfo : EIATTR_MAXREG_COUNT
	.align		4
        /*002c*/ 	.byte	0x03, 0x1b
        /*002e*/ 	.short	0x00ff


	//----- nvinfo : EIATTR_MERCURY_ISA_VERSION
	.align		4
        /*0030*/ 	.byte	0x03, 0x5f
        /*0032*/ 	.short	0x0101


	//----- nvinfo : EIATTR_VRC_CTA_INIT_COUNT
	.align		4
        /*0034*/ 	.byte	0x02, 0x4a
	.zero		1
	.zero		1


	//----- nvinfo : EIATTR_EXIT_INSTR_OFFSETS
	.align		4
        /*0038*/ 	.byte	0x04, 0x1c
        /*003a*/ 	.short	(.L_31 - .L_30)


	//   ....[0]....
.L_30:
        /*003c*/ 	.word	0x00000060


	//   ....[1]....
        /*0040*/ 	.word	0x00000120


	//----- nvinfo : EIATTR_CBANK_PARAM_SIZE
	.align		4
.L_31:
        /*0044*/ 	.byte	0x03, 0x19
        /*0046*/ 	.short	0x0010


	//----- nvinfo : EIATTR_PARAM_CBANK
	.align		4
        /*0048*/ 	.byte	0x04, 0x0a
        /*004a*/ 	.short	(.L_33 - .L_32)
	.align		4
.L_32:
        /*004c*/ 	.word	index@(.nv.constant0._Z30adjacent_difference_suboptimalPiS_)
        /*0050*/ 	.short	0x0380
        /*0052*/ 	.short	0x0010


	//----- nvinfo : EIATTR_SW_WAR
	.align		4
.L_33:
        /*0054*/ 	.byte	0x04, 0x36
        /*0056*/ 	.short	(.L_35 - .L_34)
.L_34:
        /*0058*/ 	.word	0x00000008
.L_35:


//--------------------- .nv.callgraph             --------------------------
	.section	.nv.callgraph,"",@"SHT_CUDA_CALLGRAPH"
	.align	4
	.sectionentsize	8
	.align		4
        /*0000*/ 	.word	0x00000000
	.align		4
        /*0004*/ 	.word	0xffffffff
	.align		4
        /*0008*/ 	.word	0x00000000
	.align		4
        /*000c*/ 	.word	0xfffffffe
	.align		4
        /*0010*/ 	.word	0x00000000
	.align		4
        /*0014*/ 	.word	0xfffffffd
	.align		4
        /*0018*/ 	.word	0x00000000
	.align		4
        /*001c*/ 	.word	0xfffffffc


//--------------------- .text._Z19adjacent_differencePiS_ --------------------------
	.section	.text._Z19adjacent_differencePiS_,"ax",@progbits
	.align	128
        .global         _Z19adjacent_differencePiS_
        .type           _Z19adjacent_differencePiS_,@function
        .size           _Z19adjacent_differencePiS_,(.L_x_2 - _Z19adjacent_differencePiS_)
        .other          _Z19adjacent_differencePiS_,@"STO_CUDA_ENTRY STV_DEFAULT"
_Z19adjacent_differencePiS_:
.text._Z19adjacent_differencePiS_:
[----:B------:R-:W-:Y:S01]  /*0000*/  LDC R1, c[0x0][0x37c] ;  /* 0x0000df00ff017b82 */ /* 0x000fe20000000800 */
[----:B------:R-:W0:Y:S07]  /*0010*/  S2R R9, SR_CTAID.X ;  /* 0x0000000000097919 */ /* 0x000e2e0000002500 */
[----:B------:R-:W1:Y:S01]  /*0020*/  LDC.64 R4, c[0x0][0x388] ;  /* 0x0000e200ff047b82 */ /* 0x000e620000000a00 */
[----:B------:R-:W0:Y:S01]  /*0030*/  LDCU UR4, c[0x0][0x360] ;  /* 0x00006c00ff0477ac */ /* 0x000e220008000800 */
[----:B------:R-:W0:Y:S01]  /*0040*/  S2R R6, SR_TID.X ;  /* 0x0000000000067919 */ /* 0x000e220000002100 */
[----:B------:R-:W2:Y:S01]  /*0050*/  LDCU.64 UR6, c[0x0][0x358] ;  /* 0x00006b00ff0677ac */ /* 0x000ea20008000a00 */
[----:B0-----:R-:W-:-:S04]  /*0060*/  IMAD R9, R9, UR4, R6 ;  /* 0x0000000409097c24 */ /* 0x001fc8000f8e0206 */
[----:B-1----:R-:W-:-:S05]  /*0070*/  IMAD.WIDE.U32 R2, R9, 0x4, R4 ;  /* 0x0000000409027825 */ /* 0x002fca00078e0004 */
[----:B--2---:R0:W2:Y:S01]  /*0080*/  LDG.E R0, desc[UR6][R2.64] ;  /* 0x0000000602007981 */ /* 0x0040a2000c1e1900 */
[----:B------:R-:W1:Y:S01]  /*0090*/  S2UR UR5, SR_CgaCtaId ;  /* 0x00000000000579c3 */ /* 0x000e620000008800 */
[----:B------:R-:W-:Y:S01]  /*00a0*/  UMOV UR4, 0x400 ;  /* 0x0000040000047882 */ /* 0x000fe20000000000 */
[----:B------:R-:W-:Y:S01]  /*00b0*/  ISETP.NE.AND P0, PT, R6, RZ, PT ;  /* 0x000000ff0600720c */ /* 0x000fe20003f05270 */
[----:B-1----:R-:W-:-:S06]  /*00c0*/  ULEA UR4, UR5, UR4, 0x18 ;  /* 0x0000000405047291 */ /* 0x002fcc000f8ec0ff */
[----:B------:R-:W-:-:S06]  /*00d0*/  LEA R11, R6, UR4, 0x2 ;  /* 0x00000004060b7c11 */ /* 0x000fcc000f8e10ff */
[----:B------:R-:W0:Y:S02]  /*00e0*/  @P0 LDC.64 R6, c[0x0][0x380] ;  /* 0x0000e000ff060b82 */ /* 0x000e240000000a00 */
[----:B0-----:R-:W-:Y:S01]  /*00f0*/  @P0 IMAD.WIDE.U32 R2, R9, 0x4, R6 ;  /* 0x0000000409020825 */ /* 0x001fe200078e0006 */
[----:B--2---:R-:W-:Y:S05]  /*0100*/  STS [R11], R0 ;  /* 0x000000000b007388 */ /* 0x004fea0000000800 */
[----:B------:R-:W-:Y:S06]  /*0110*/  BAR.SYNC.DEFER_BLOCKING 0x0 ;  /* 0x0000000000007b1d */ /* 0x000fec0000010000 */
[----:B------:R-:W-:Y:S04]  /*0120*/  @P0 LDS R8, [R11] ;  /* 0x000000000b080984 */ /* 0x000fe80000000800 */
[----:B------:R-:W0:Y:S02]  /*0130*/  @P0 LDS R13, [R11+-0x4] ;  /* 0xfffffc000b0d0984 */ /* 0x000e240000000800 */
[----:B0-----:R-:W-:-:S05]  /*0140*/  @P0 IADD3 R13, PT, PT, R8, -R13, RZ ;  /* 0x8000000d080d0210 */ /* 0x001fca0007ffe0ff */
[----:B------:R0:W-:Y:S01]  /*0150*/  @P0 STG.E desc[UR6][R2.64], R13 ;  /* 0x0000000d02000986 */ /* 0x0001e2000c101906 */
[----:B------:R-:W-:Y:S05]  /*0160*/  @P0 EXIT ;  /* 0x000000000000094d */ /* 0x000fea0003800000 */
[----:B------:R-:W-:-:S13]  /*0170*/  ISETP.NE.AND P0, PT, R9, RZ, PT ;  /* 0x000000ff0900720c */ /* 0x000fda0003f05270 */
[----:B------:R-:W-:Y:S05]  /*0180*/  @!P0 EXIT ;  /* 0x000000000000894d */ /* 0x000fea0003800000 */
[----:B0-----:R-:W-:Y:S01]  /*0190*/  IADD3 R3, PT, PT, R9, -0x1, RZ ;  /* 0xffffffff09037810 */ /* 0x001fe20007ffe0ff */
[----:B------:R-:W0:Y:S04]  /*01a0*/  LDS R0, [UR4] ;  /* 0x00000004ff007984 */ /* 0x000e280008000800 */
[----:B------:R-:W-:Y:S02]  /*01b0*/  IMAD.WIDE.U32 R2, R3, 0x4, R4 ;  /* 0x0000000403027825 */ /* 0x000fe400078e0004 */
[----:B------:R-:W1:Y:S04]  /*01c0*/  LDC.64 R4, c[0x0][0x380] ;  /* 0x0000e000ff047b82 */ /* 0x000e680000000a00 */
[----:B------:R-:W0:Y:S01]  /*01d0*/  LDG.E R3, desc[UR6][R2.64] ;  /* 0x0000000602037981 */ /* 0x000e22000c1e1900 */
[----:B-1----:R-:W-:Y:S01]  /*01e0*/  IMAD.WIDE.U32 R4, R9, 0x4, R4 ;  /* 0x0000000409047825 */ /* 0x002fe200078e0004 */
[----:B0-----:R-:W-:-:S05]  /*01f0*/  IADD3 R7, PT, PT, R0, -R3, RZ ;  /* 0x8000000300077210 */ /* 0x001fca0007ffe0ff */
[----:B------:R-:W-:Y:S01]  /*0200*/  STG.E desc[UR6][R4.64], R7 ;  /* 0x0000000704007986 */ /* 0x000fe2000c101906 */
[----:B------:R-:W-:Y:S05]  /*0210*/  EXIT ;  /* 0x000000000000794d */ /* 0x000fea0003800000 */
.L_x_0:
[----:B------:R-:W-:-:S00]  /*0220*/  BRA `(.L_x_0) ;  /* 0xfffffffc00fc7947 */ /* 0x000fc0000383ffff */
[----:B------:R-:W-:-:S00]  /*0230*/  NOP ;  /* 0x0000000000007918 */ /* 0x000fc00000000000 */
        /* <DEDUP_REMOVED lines=12> */
.L_x_2:


//--------------------- .text._Z30adjacent_difference_suboptimalPiS_ --------------------------
	.section	.text._Z30adjacent_difference_suboptimalPiS_,"ax",@progbits
	.align	128
        .global         _Z30adjacent_difference_suboptimalPiS_
        .type           _Z30adjacent_difference_suboptimalPiS_,@function
        .size           _Z30adjacent_difference_suboptimalPiS_,(.L_x_3 - _Z30adjacent_difference_suboptimalPiS_)
        .other          _Z30adjacent_difference_suboptimalPiS_,@"STO_CUDA_ENTRY STV_DEFAULT"
_Z30adjacent_difference_suboptimalPiS_:
.text._Z30adjacent_difference_suboptimalPiS_:
[----:B------:R-:W-:Y:S01]  /*0000*/  LDC R1, c[0x0][0x37c] ;  /* 0x0000df00ff017b82 */ /* 0x000fe20000000800 */
[----:B------:R-:W0:Y:S01]  /*0010*/  S2R R9, SR_CTAID.X ;  /* 0x0000000000097919 */ /* 0x000e220000002500 */
[----:B------:R-:W0:Y:S01]  /*0020*/  LDCU UR4, c[0x0][0x360] ;  /* 0x00006c00ff0477ac */ /* 0x000e220008000800 */
[----:B------:R-:W0:Y:S02]  /*0030*/  S2R R0, SR_TID.X ;  /* 0x0000000000007919 */ /* 0x000e240000002100 */
[----:B0-----:R-:W-:-:S05]  /*0040*/  IMAD R9, R9, UR4, R0 ;  /* 0x0000000409097c24 */ /* 0x001fca000f8e0200 */
[----:B------:R-:W-:-:S13]  /*0050*/  ISETP.NE.AND P0, PT, R9, RZ, PT ;  /* 0x000000ff0900720c */ /* 0x000fda0003f05270 */
[----:B------:R-:W-:Y:S05]  /*0060*/  @!P0 EXIT ;  /* 0x000000000000894d */ /* 0x000fea0003800000 */
[----:B------:R-:W0:Y:S01]  /*0070*/  LDC.64 R4, c[0x0][0x388] ;  /* 0x0000e200ff047b82 */ /* 0x000e220000000a00 */
[----:B------:R-:W1:Y:S01]  /*0080*/  LDCU.64 UR4, c[0x0][0x358] ;  /* 0x00006b00ff0477ac */ /* 0x000e620008000a00 */
[C---:B------:R-:W-:Y:S01]  /*0090*/  IADD3 R7, PT, PT, R9.reuse, -0x1, RZ ;  /* 0xffffffff09077810 */ /* 0x040fe20007ffe0ff */
[----:B0-----:R-:W-:-:S04]  /*00a0*/  IMAD.WIDE.U32 R2, R9, 0x4, R4 ;  /* 0x0000000409027825 */ /* 0x001fc800078e0004 */
[----:B------:R-:W-:Y:S02]  /*00b0*/  IMAD.WIDE.U32 R4, R7, 0x4, R4 ;  /* 0x0000000407047825 */ /* 0x000fe400078e0004 */
[----:B-1----:R-:W2:Y:S01]  /*00c0*/  LDG.E R2, desc[UR4][R2.64] ;  /* 0x0000000402027981 */ /* 0x002ea2000c1e1900 */
[----:B------:R-:W0:Y:S03]  /*00d0*/  LDC.64 R6, c[0x0][0x380] ;  /* 0x0000e000ff067b82 */ /* 0x000e260000000a00 */
[----:B------:R-:W2:Y:S01]  /*00e0*/  LDG.E R5, desc[UR4][R4.64] ;  /* 0x0000000404057981 */ /* 0x000ea2000c1e1900 */
[----:B0-----:R-:W-:Y:S01]  /*00f0*/  IMAD.WIDE.U32 R6, R9, 0x4, R6 ;  /* 0x0000000409067825 */ /* 0x001fe200078e0006 */
[----:B--2---:R-:W-:-:S05]  /*0100*/  IADD3 R9, PT, PT, R2, -R5, RZ ;  /* 0x8000000502097210 */ /* 0x004fca0007ffe0ff */
[----:B------:R-:W-:Y:S01]  /*0110*/  STG.E desc[UR4][R6.64], R9 ;  /* 0x0000000906007986 */ /* 0x000fe2000c101904 */
[----:B------:R-:W-:Y:S05]  /*0120*/  EXIT ;  /* 0x000000000000794d */ /* 0x000fea0003800000 */
.L_x_1:
        /* <DEDUP_REMOVED lines=13> */
.L_x_3:


//--------------------- .nv.shared._Z19adjacent_differencePiS_ --------------------------
	.section	.nv.shared._Z19adjacent_differencePiS_,"aw",@nobits
	.sectionflags	@""
	.align	16
	.zero		1024


//--------------------- .nv.shared.reserved.0     --------------------------
	.section	.nv.shared.reserved.0,"aw",@nobits
	.weak		__nv_reservedSMEM_offset_0_alias
	.size		__nv_reservedSMEM_offset_0_alias, 0, 64
	.other		__nv_reservedSMEM_offset_0_alias,@"STO_CUDA_RESERVED_SHARED STV_DEFAULT"
__nv_reservedSMEM_offset_0_alias:
	.zero		0
	.zero		64


//--------------------- .nv.shared._Z30adjacent_difference_suboptimalPiS_ --------------------------
	.section	.nv.shared._Z30adjacent_difference_suboptimalPiS_,"aw",@nobits
	.sectionflags	@""
	.align	16
	.zero		1024


//--------------------- .nv.constant0._Z19adjacent_differencePiS_ --------------------------
	.section	.nv.constant0._Z19adjacent_differencePiS_,"a",@progbits
	.sectionflags	@""
	.align	4
.nv.constant0._Z19adjacent_differencePiS_:
	.zero		912


//--------------------- .nv.constant0._Z30adjacent_difference_suboptimalPiS_ --------------------------
	.section	.nv.constant0._Z30adjacent_difference_suboptimalPiS_,"a",@progbits
	.sectionflags	@""
	.align	4
.nv.constant0._Z30adjacent_difference_suboptimalPiS_:
	.zero		912


//--------------------- SYMBOLS --------------------------

	.type		.nv.reservedSmem.offset0,@object
	.size		.nv.reservedSmem.offset0,0x4
	.type		.nv.reservedSmem.cap,@object
	.size		.nv.reservedSmem.cap,0x4
